	.headerflags	@"EF_CUDA_TEXMODE_UNIFIED EF_CUDA_64BIT_ADDRESS EF_CUDA_ACCELERATORS EF_CUDA_SM90 EF_CUDA_VIRTUAL_SM(EF_CUDA_SM90)"
	.elftype	@"ET_EXEC"


//--------------------- .nv.info                  --------------------------
	.section	.nv.info,"",@"SHT_CUDA_INFO"
	.align	4


	//----- nvinfo : EIATTR_REGCOUNT
	.align		4
        /*0000*/ 	.byte	0x04, 0x2f
        /*0002*/ 	.short	(.L_3 - .L_2)
	.align		4
.L_2:
        /*0004*/ 	.word	index@(triton_poi_fused_cat_2)
        /*0008*/ 	.word	0x0000001a


	//----- nvinfo : EIATTR_MIN_STACK_SIZE
	.align		4
.L_3:
        /*000c*/ 	.byte	0x04, 0x12
        /*000e*/ 	.short	(.L_5 - .L_4)
	.align		4
.L_4:
        /*0010*/ 	.word	index@(triton_poi_fused_cat_2)
        /*0014*/ 	.word	0x00000000


	//----- nvinfo : EIATTR_FRAME_SIZE
	.align		4
.L_5:
        /*0018*/ 	.byte	0x04, 0x11
        /*001a*/ 	.short	(.L_7 - .L_6)
	.align		4
.L_6:
        /*001c*/ 	.word	index@(triton_poi_fused_cat_2)
        /*0020*/ 	.word	0x00000000


	//----- nvinfo : EIATTR_MIN_STACK_SIZE
	.align		4
.L_7:
        /*0024*/ 	.byte	0x04, 0x12
        /*0026*/ 	.short	(.L_9 - .L_8)
	.align		4
.L_8:
        /*0028*/ 	.word	index@(triton_poi_fused_cat_2)
        /*002c*/ 	.word	0x00000000
.L_9:


//--------------------- .nv.info.triton_poi_fused_cat_2 --------------------------
	.section	.nv.info.triton_poi_fused_cat_2,"",@"SHT_CUDA_INFO"
	.sectionflags	@""
	.align	4


	//----- nvinfo : EIATTR_CUDA_API_VERSION
	.align		4
        /*0000*/ 	.byte	0x04, 0x37
        /*0002*/ 	.short	(.L_11 - .L_10)
.L_10:
        /*0004*/ 	.word	0x0000007c


	//----- nvinfo : EIATTR_KPARAM_INFO
	.align		4
.L_11:
        /*0008*/ 	.byte	0x04, 0x17
        /*000a*/ 	.short	(.L_13 - .L_12)
.L_12:
        /*000c*/ 	.word	0x00000000
        /*0010*/ 	.short	0x0007
        /*0012*/ 	.short	0x0038
        /*0014*/ 	.byte	0x00, 0xf0, 0x11, 0x00


	//----- nvinfo : EIATTR_KPARAM_INFO
	.align		4
.L_13:
        /*0018*/ 	.byte	0x04, 0x17
        /*001a*/ 	.short	(.L_15 - .L_14)
.L_14:
        /*001c*/ 	.word	0x00000000
        /*0020*/ 	.short	0x0006
        /*0022*/ 	.short	0x0030
        /*0024*/ 	.byte	0x00, 0xf4, 0x21, 0x00


	//----- nvinfo : EIATTR_KPARAM_INFO
	.align		4
.L_15:
        /*0028*/ 	.byte	0x04, 0x17
        /*002a*/ 	.short	(.L_17 - .L_16)
.L_16:
        /*002c*/ 	.word	0x00000000
        /*0030*/ 	.short	0x0005
        /*0032*/ 	.short	0x0028
        /*0034*/ 	.byte	0x00, 0xf4, 0x21, 0x00


	//----- nvinfo : EIATTR_KPARAM_INFO
	.align		4
.L_17:
        /*0038*/ 	.byte	0x04, 0x17
        /*003a*/ 	.short	(.L_19 - .L_18)
.L_18:
        /*003c*/ 	.word	0x00000000
        /*0040*/ 	.short	0x0004
        /*0042*/ 	.short	0x0020
        /*0044*/ 	.byte	0x00, 0xf4, 0x21, 0x00


	//----- nvinfo : EIATTR_KPARAM_INFO
	.align		4
.L_19:
        /*0048*/ 	.byte	0x04, 0x17
        /*004a*/ 	.short	(.L_21 - .L_20)
.L_20:
        /*004c*/ 	.word	0x00000000
        /*0050*/ 	.short	0x0003
        /*0052*/ 	.short	0x0018
        /*0054*/ 	.byte	0x00, 0xf4, 0x21, 0x00


	//----- nvinfo : EIATTR_KPARAM_INFO
	.align		4
.L_21:
        /*0058*/ 	.byte	0x04, 0x17
        /*005a*/ 	.short	(.L_23 - .L_22)
.L_22:
        /*005c*/ 	.word	0x00000000
        /*0060*/ 	.short	0x0002
        /*0062*/ 	.short	0x0010
        /*0064*/ 	.byte	0x00, 0xf4, 0x21, 0x00


	//----- nvinfo : EIATTR_KPARAM_INFO
	.align		4
.L_23:
        /*0068*/ 	.byte	0x04, 0x17
        /*006a*/ 	.short	(.L_25 - .L_24)
.L_24:
        /*006c*/ 	.word	0x00000000
        /*0070*/ 	.short	0x0001
        /*0072*/ 	.short	0x0008
        /*0074*/ 	.byte	0x00, 0xf4, 0x21, 0x00


	//----- nvinfo : EIATTR_KPARAM_INFO
	.align		4
.L_25:
        /*0078*/ 	.byte	0x04, 0x17
        /*007a*/ 	.short	(.L_27 - .L_26)
.L_26:
        /*007c*/ 	.word	0x00000000
        /*0080*/ 	.short	0x0000
        /*0082*/ 	.short	0x0000
        /*0084*/ 	.byte	0x00, 0xf4, 0x21, 0x00


	//----- nvinfo : EIATTR_SPARSE_MMA_MASK
	.align		4
.L_27:
        /*0088*/ 	.byte	0x03, 0x50
        /*008a*/ 	.short	0x0000


	//----- nvinfo : EIATTR_MAXREG_COUNT
	.align		4
        /*008c*/ 	.byte	0x03, 0x1b
        /*008e*/ 	.short	0x00ff


	//----- nvinfo : EIATTR_EXIT_INSTR_OFFSETS
	.align		4
        /*0090*/ 	.byte	0x04, 0x1c
        /*0092*/ 	.short	(.L_29 - .L_28)


	//   ....[0]....
.L_28:
        /*0094*/ 	.word	0x000006b0


	//   ....[1]....
        /*0098*/ 	.word	0x000006d0


	//----- nvinfo : EIATTR_REQNTID
	.align		4
.L_29:
        /*009c*/ 	.byte	0x04, 0x10
        /*009e*/ 	.short	(.L_31 - .L_30)
.L_30:
        /*00a0*/ 	.word	0x00000080
        /*00a4*/ 	.word	0x00000001
        /*00a8*/ 	.word	0x00000001


	//----- nvinfo : EIATTR_CBANK_PARAM_SIZE
	.align		4
.L_31:
        /*00ac*/ 	.byte	0x03, 0x19
        /*00ae*/ 	.short	0x003c


	//----- nvinfo : EIATTR_PARAM_CBANK
	.align		4
        /*00b0*/ 	.byte	0x04, 0x0a
        /*00b2*/ 	.short	(.L_33 - .L_32)
	.align		4
.L_32:
        /*00b4*/ 	.word	index@(.nv.constant0.triton_poi_fused_cat_2)
        /*00b8*/ 	.short	0x0210
        /*00ba*/ 	.short	0x003c


	//----- nvinfo : EIATTR_SW_WAR
	.align		4
.L_33:
        /*00bc*/ 	.byte	0x04, 0x36
        /*00be*/ 	.short	(.L_35 - .L_34)
.L_34:
        /*00c0*/ 	.word	0x00000008
.L_35:


//--------------------- .nv.callgraph             --------------------------
	.section	.nv.callgraph,"",@"SHT_CUDA_CALLGRAPH"
	.align	4
	.sectionentsize	8
	.align		4
        /*0000*/ 	.word	0x00000000
	.align		4
        /*0004*/ 	.word	0xffffffff
	.align		4
        /*0008*/ 	.word	0x00000000
	.align		4
        /*000c*/ 	.word	0xfffffffe
	.align		4
        /*0010*/ 	.word	0x00000000
	.align		4
        /*0014*/ 	.word	0xfffffffd
	.align		4
        /*0018*/ 	.word	0x00000000
	.align		4
        /*001c*/ 	.word	0xfffffffc


//--------------------- .nv.constant4             --------------------------
	.section	.nv.constant4,"a",@progbits
	.align	8
	.align		8
.nv.constant4:
        /*0000*/ 	.dword	_$_str
	.align		8
        /*0008*/ 	.dword	_$_str_$_2


//--------------------- .text.triton_poi_fused_cat_2 --------------------------
	.section	.text.triton_poi_fused_cat_2,"ax",@progbits
	.align	128
        .global         triton_poi_fused_cat_2
        .type           triton_poi_fused_cat_2,@function
        .size           triton_poi_fused_cat_2,(.L_x_1 - triton_poi_fused_cat_2)
        .other          triton_poi_fused_cat_2,@"STO_CUDA_ENTRY STV_DEFAULT"
triton_poi_fused_cat_2:
.text.triton_poi_fused_cat_2:
[----:B------:R-:W0:Y:S01]  /*0000*/  LDC R1, c[0x0][0x28] ;  /* 0x00000a00ff017b82 */ /* 0x000e220000000800 */
[----:B------:R-:W1:Y:S07]  /*0010*/  S2R R0, SR_TID.X ;  /* 0x0000000000007919 */ /* 0x000e6e0000002100 */
[----:B------:R-:W2:Y:S01]  /*0020*/  LDC.64 R4, c[0x0][0x220] ;  /* 0x00008800ff047b82 */ /* 0x000ea20000000a00 */
[----:B------:R-:W-:Y:S01]  /*0030*/  CS2R R10, SRZ ;  /* 0x00000000000a7805 */ /* 0x000fe2000001ff00 */
[----:B------:R-:W-:Y:S01]  /*0040*/  ULDC.64 UR4, c[0x0][0x208] ;  /* 0x0000820000047ab9 */ /* 0x000fe20000000a00 */
[----:B------:R-:W3:Y:S01]  /*0050*/  S2R R3, SR_CTAID.X ;  /* 0x0000000000037919 */ /* 0x000ee20000002500 */
[----:B------:R-:W-:-:S04]  /*0060*/  ULDC.64 UR6, c[0x0][0x238] ;  /* 0x00008e0000067ab9 */ /* 0x000fc80000000a00 */
[----:B------:R-:W4:Y:S08]  /*0070*/  LDC.64 R18, c[0x0][0x210] ;  /* 0x00008400ff127b82 */ /* 0x000f300000000a00 */
[----:B------:R-:W5:Y:S08]  /*0080*/  LDC.64 R8, c[0x0][0x218] ;  /* 0x00008600ff087b82 */ /* 0x000f700000000a00 */
[----:B------:R-:W4:Y:S01]  /*0090*/  LDC.64 R6, c[0x0][0x228] ;  /* 0x00008a00ff067b82 */ /* 0x000f220000000a00 */
[----:B-1----:R-:W-:-:S05]  /*00a0*/  IMAD.SHL.U32 R0, R0, 0x2, RZ ;  /* 0x0000000200007824 */ /* 0x002fca00078e00ff */
[----:B------:R-:W-:-:S05]  /*00b0*/  LOP3.LUT R0, R0, 0xfe, RZ, 0xc0, !PT ;  /* 0x000000fe00007812 */ /* 0x000fca00078ec0ff */
[----:B---3--:R-:W-:-:S05]  /*00c0*/  IMAD R0, R3, 0x100, R0 ;  /* 0x0000010003007824 */ /* 0x008fca00078e0200 */
[----:B------:R-:W-:-:S04]  /*00d0*/  SHF.R.S32.HI R3, RZ, 0x1f, R0 ;  /* 0x0000001fff037819 */ /* 0x000fc80000011400 */
[----:B------:R-:W-:-:S04]  /*00e0*/  LEA.HI R14, R3, R0, RZ, 0x4 ;  /* 0x00000000030e7211 */ /* 0x000fc800078f20ff */
[----:B------:R-:W-:-:S05]  /*00f0*/  SHF.R.S32.HI R13, RZ, 0x4, R14 ;  /* 0x00000004ff0d7819 */ /* 0x000fca000001140e */
[----:B------:R-:W-:-:S05]  /*0100*/  IMAD.HI R2, R13, 0x2e8ba2e9, RZ ;  /* 0x2e8ba2e90d027827 */ /* 0x000fca00078e02ff */
[----:B------:R-:W-:-:S04]  /*0110*/  SHF.R.U32.HI R3, RZ, 0x1f, R2 ;  /* 0x0000001fff037819 */ /* 0x000fc80000011602 */
[----:B------:R-:W-:-:S05]  /*0120*/  LEA.HI.SX32 R2, R2, R3, 0x1d ;  /* 0x0000000302027211 */ /* 0x000fca00078feaff */
[----:B------:R-:W-:-:S04]  /*0130*/  IMAD R13, R2, -0x2c, R13 ;  /* 0xffffffd4020d7824 */ /* 0x000fc800078e020d */
[C---:B--2---:R-:W-:Y:S01]  /*0140*/  IMAD.WIDE R4, R13.reuse, 0x4, R4 ;  /* 0x000000040d047825 */ /* 0x044fe200078e0204 */
[----:B------:R-:W-:-:S04]  /*0150*/  ISETP.GE.AND P2, PT, R13, 0x28, PT ;  /* 0x000000280d00780c */ /* 0x000fc80003f46270 */
[----:B------:R-:W-:-:S13]  /*0160*/  ISETP.LT.AND P3, PT, R0, 0xb00, !P2 ;  /* 0x00000b000000780c */ /* 0x000fda0005761270 */
[----:B------:R-:W2:Y:S04]  /*0170*/  @P3 LDG.E.EL R11, desc[UR4][R4.64] ;  /* 0x00000004040b3981 */ /* 0x000ea8000c2e1900 */
[----:B------:R1:W3:Y:S01]  /*0180*/  @P3 LDG.E.EL R10, desc[UR4][R4.64] ;  /* 0x00000004040a3981 */ /* 0x0002e2000c2e1900 */
[----:B------:R-:W-:-:S04]  /*0190*/  IMAD.HI R15, R0, 0x2e8ba2e9, RZ ;  /* 0x2e8ba2e9000f7827 */ /* 0x000fc800078e02ff */
[----:B-----5:R-:W-:Y:S01]  /*01a0*/  IMAD.WIDE R8, R13, 0x4, R8 ;  /* 0x000000040d087825 */ /* 0x020fe200078e0208 */
[----:B------:R-:W-:-:S04]  /*01b0*/  SHF.R.U32.HI R2, RZ, 0x1f, R15 ;  /* 0x0000001fff027819 */ /* 0x000fc8000001160f */
[----:B------:R-:W-:Y:S02]  /*01c0*/  LEA.HI.SX32 R15, R15, R2, 0x19 ;  /* 0x000000020f0f7211 */ /* 0x000fe400078fcaff */
[----:B-1----:R-:W-:Y:S01]  /*01d0*/  CS2R R4, SRZ ;  /* 0x0000000000047805 */ /* 0x002fe2000001ff00 */
[----:B------:R-:W1:Y:S02]  /*01e0*/  LDC.64 R2, c[0x0][0x230] ;  /* 0x00008c00ff027b82 */ /* 0x000e640000000a00 */
[----:B------:R-:W-:-:S04]  /*01f0*/  IMAD R12, R15, -0x2c0, R0 ;  /* 0xfffffd400f0c7824 */ /* 0x000fc800078e0200 */
[----:B------:R-:W-:Y:S02]  /*0200*/  IMAD R17, R15, 0x280, R12 ;  /* 0x000002800f117824 */ /* 0x000fe400078e020c */
[----:B------:R-:W-:Y:S02]  /*0210*/  IMAD.MOV.U32 R12, RZ, RZ, RZ ;  /* 0x000000ffff0c7224 */ /* 0x000fe400078e00ff */
[----:B----4-:R-:W-:Y:S01]  /*0220*/  IMAD.WIDE R18, R17, 0x4, R18 ;  /* 0x0000000411127825 */ /* 0x010fe200078e0212 */
[----:B------:R-:W-:-:S03]  /*0230*/  CS2R R16, SRZ ;  /* 0x0000000000107805 */ /* 0x000fc6000001ff00 */
[----:B------:R-:W4:Y:S04]  /*0240*/  @P3 LDG.E.EL R12, desc[UR4][R8.64] ;  /* 0x00000004080c3981 */ /* 0x000f28000c2e1900 */
[----:B------:R1:W5:Y:S01]  /*0250*/  @P3 LDG.E.64 R4, desc[UR4][R18.64] ;  /* 0x0000000412043981 */ /* 0x000362000c1e1b00 */
[----:B------:R-:W-:Y:S01]  /*0260*/  LOP3.LUT R23, R14, 0xfffffff0, RZ, 0xc0, !PT ;  /* 0xfffffff00e177812 */ /* 0x000fe200078ec0ff */
[----:B------:R-:W-:Y:S02]  /*0270*/  IMAD.SHL.U32 R15, R15, 0x40, RZ ;  /* 0x000000400f0f7824 */ /* 0x000fe400078e00ff */
[----:B------:R1:W4:Y:S01]  /*0280*/  @P3 LDG.E.EL R17, desc[UR4][R8.64] ;  /* 0x0000000408113981 */ /* 0x000322000c2e1900 */
[----:B0-----:R-:W-:Y:S01]  /*0290*/  IMAD.WIDE R20, R13, 0x4, R6 ;  /* 0x000000040d147825 */ /* 0x001fe200078e0206 */
[----:B------:R-:W-:-:S03]  /*02a0*/  CS2R R6, SRZ ;  /* 0x0000000000067805 */ /* 0x000fc6000001ff00 */
[C---:B------:R-:W-:Y:S01]  /*02b0*/  IMAD.IADD R23, R0.reuse, 0x1, -R23 ;  /* 0x0000000100177824 */ /* 0x040fe200078e0a17 */
[----:B------:R-:W-:Y:S01]  /*02c0*/  ISETP.GE.AND P0, PT, R0, 0xb00, PT ;  /* 0x00000b000000780c */ /* 0x000fe20003f06270 */
[----:B-1----:R-:W-:-:S04]  /*02d0*/  IMAD.WIDE R18, R13, 0x4, R2 ;  /* 0x000000040d127825 */ /* 0x002fc800078e0202 */
[----:B------:R-:W-:Y:S01]  /*02e0*/  IMAD.SHL.U32 R14, R13, 0x10, RZ ;  /* 0x000000100d0e7824 */ /* 0x000fe200078e00ff */
[--C-:B------:R-:W-:Y:S01]  /*02f0*/  SHF.R.S32.HI R3, RZ, 0x1f, R15.reuse ;  /* 0x0000001fff037819 */ /* 0x100fe2000001140f */
[----:B------:R-:W-:Y:S01]  /*0300*/  IMAD.MOV.U32 R2, RZ, RZ, RZ ;  /* 0x000000ffff027224 */ /* 0x000fe200078e00ff */
[----:B------:R-:W4:Y:S02]  /*0310*/  @P3 LDG.E.EL R16, desc[UR4][R20.64] ;  /* 0x0000000414103981 */ /* 0x000f24000c2e1900 */
[----:B------:R-:W-:Y:S02]  /*0320*/  IADD3 R15, P4, P5, R14, R23, R15 ;  /* 0x000000170e0f7210 */ /* 0x000fe40007d9e00f */
[----:B------:R-:W-:Y:S01]  /*0330*/  SHF.R.S32.HI R23, RZ, 0x1f, R23 ;  /* 0x0000001fff177819 */ /* 0x000fe20000011417 */
[----:B------:R-:W4:Y:S01]  /*0340*/  @P3 LDG.E.EL R6, desc[UR4][R20.64] ;  /* 0x0000000414063981 */ /* 0x000f22000c2e1900 */
[----:B------:R-:W-:-:S03]  /*0350*/  SHF.R.S32.HI R14, RZ, 0x1f, R14 ;  /* 0x0000001fff0e7819 */ /* 0x000fc6000001140e */
[----:B------:R-:W4:Y:S01]  /*0360*/  @P3 LDG.E.EL R7, desc[UR4][R18.64] ;  /* 0x0000000412073981 */ /* 0x000f22000c2e1900 */
[----:B------:R-:W-:-:S03]  /*0370*/  ISETP.GT.AND P1, PT, R13, 0x27, !P0 ;  /* 0x000000270d00780c */ /* 0x000fc60004724270 */
[----:B------:R0:W4:Y:S01]  /*0380*/  @P3 LDG.E.EL R2, desc[UR4][R18.64] ;  /* 0x0000000412023981 */ /* 0x000122000c2e1900 */
[----:B------:R-:W-:Y:S02]  /*0390*/  IADD3.X R14, R14, R23, R3, P4, P5 ;  /* 0x000000170e0e7210 */ /* 0x000fe400027ea403 */
[----:B------:R-:W-:-:S04]  /*03a0*/  LEA R8, P4, R15, UR6, 0x2 ;  /* 0x000000060f087c11 */ /* 0x000fc8000f8810ff */
[----:B------:R-:W-:Y:S02]  /*03b0*/  LEA.HI.X R9, R15, UR7, R14, 0x2, P4 ;  /* 0x000000070f097c11 */ /* 0x000fe4000a0f140e */
[----:B------:R-:W-:-:S06]  /*03c0*/  CS2R R14, SRZ ;  /* 0x00000000000e7805 */ /* 0x000fcc000001ff00 */
[----:B------:R1:W4:Y:S01]  /*03d0*/  @P1 LDG.E.64 R14, desc[UR4][R8.64+-0xa00] ;  /* 0xfff60004080e1981 */ /* 0x000322000c1e1b00 */
[----:B0-----:R-:W-:Y:S01]  /*03e0*/  IMAD.MOV.U32 R19, RZ, RZ, 0x3e800000 ;  /* 0x3e800000ff137424 */ /* 0x001fe200078e00ff */
[----:B--2---:R-:W-:-:S05]  /*03f0*/  SEL R3, R11, RZ, P3 ;  /* 0x000000ff0b037207 */ /* 0x004fca0001800000 */
[----:B------:R-:W-:Y:S01]  /*0400*/  FADD R3, R3, 9.9999997473787516356e-06 ;  /* 0x3727c5ac03037421 */ /* 0x000fe20000000000 */
[----:B---3--:R-:W-:-:S03]  /*0410*/  SEL R10, R10, RZ, P3 ;  /* 0x000000ff0a0a7207 */ /* 0x008fc60001800000 */
[----:B------:R-:W0:Y:S02]  /*0420*/  MUFU.SQRT R11, R3 ;  /* 0x00000003000b7308 */ /* 0x000e240000002000 */
[----:B------:R-:W-:-:S06]  /*0430*/  FADD R10, R10, 9.9999997473787516356e-06 ;  /* 0x3727c5ac0a0a7421 */ /* 0x000fcc0000000000 */
[----:B------:R-:W2:Y:S01]  /*0440*/  MUFU.SQRT R13, R10 ;  /* 0x0000000a000d7308 */ /* 0x000ea20000002000 */
[C---:B0-----:R-:W-:Y:S02]  /*0450*/  FSETP.GT.AND P6, PT, R11.reuse, 8.50705917302346158658e+37, PT ;  /* 0x7e8000000b00780b */ /* 0x041fe40003fc4000 */
[----:B------:R-:W-:Y:S02]  /*0460*/  FSETP.GEU.AND P5, PT, R11, 1.175494350822287508e-38, PT ;  /* 0x008000000b00780b */ /* 0x000fe40003fae000 */
[----:B------:R-:W-:Y:S02]  /*0470*/  FSEL R18, R19, 1, P6 ;  /* 0x3f80000013127808 */ /* 0x000fe40003000000 */
[----:B--2---:R-:W-:-:S07]  /*0480*/  FSETP.GT.AND P4, PT, R13, 8.50705917302346158658e+37, PT ;  /* 0x7e8000000d00780b */ /* 0x004fce0003f84000 */
[----:B------:R-:W-:Y:S01]  /*0490*/  @P6 FMUL R11, R11, 0.25 ;  /* 0x3e8000000b0b6820 */ /* 0x000fe20000400000 */
[----:B------:R-:W-:-:S03]  /*04a0*/  FSETP.GEU.AND P6, PT, R13, 1.175494350822287508e-38, PT ;  /* 0x008000000d00780b */ /* 0x000fc60003fce000 */
[----:B------:R-:W-:Y:S02]  /*04b0*/  @!P5 FMUL R11, R11, 16777216 ;  /* 0x4b8000000b0bd820 */ /* 0x000fe40000400000 */
[----:B------:R-:W-:-:S04]  /*04c0*/  @P4 FMUL R13, R13, 0.25 ;  /* 0x3e8000000d0d4820 */ /* 0x000fc80000400000 */
[----:B------:R-:W0:Y:S04]  /*04d0*/  MUFU.RCP R11, R11 ;  /* 0x0000000b000b7308 */ /* 0x000e280000001000 */
[----:B------:R-:W-:Y:S01]  /*04e0*/  @!P6 FMUL R13, R13, 16777216 ;  /* 0x4b8000000d0de820 */ /* 0x000fe20000400000 */
[----:B-----5:R-:W-:Y:S02]  /*04f0*/  SEL R4, R4, RZ, P3 ;  /* 0x000000ff04047207 */ /* 0x020fe40001800000 */
[----:B----4-:R-:W-:-:S03]  /*0500*/  SEL R3, R12, RZ, P3 ;  /* 0x000000ff0c037207 */ /* 0x010fc60001800000 */
[----:B------:R-:W2:Y:S01]  /*0510*/  MUFU.RCP R13, R13 ;  /* 0x0000000d000d7308 */ /* 0x000ea20000001000 */
[----:B------:R-:W-:Y:S01]  /*0520*/  FSEL R10, R19, 1, P4 ;  /* 0x3f800000130a7808 */ /* 0x000fe20002000000 */
[----:B-1----:R-:W-:Y:S01]  /*0530*/  FADD R8, R4, -R3 ;  /* 0x8000000304087221 */ /* 0x002fe20000000000 */
[----:B------:R-:W-:Y:S01]  /*0540*/  SEL R3, R5, RZ, P3 ;  /* 0x000000ff05037207 */ /* 0x000fe20001800000 */
[----:B------:R-:W-:Y:S01]  /*0550*/  @!P5 FMUL R18, R18, 16777216 ;  /* 0x4b8000001212d820 */ /* 0x000fe20000400000 */
[----:B------:R-:W1:Y:S01]  /*0560*/  LDC.64 R4, c[0x0][0x240] ;  /* 0x00009000ff047b82 */ /* 0x000e620000000a00 */
[----:B------:R-:W-:Y:S01]  /*0570*/  SEL R12, R17, RZ, P3 ;  /* 0x000000ff110c7207 */ /* 0x000fe20001800000 */
[----:B------:R-:W-:Y:S01]  /*0580*/  @!P6 FMUL R10, R10, 16777216 ;  /* 0x4b8000000a0ae820 */ /* 0x000fe20000400000 */
[----:B0-----:R-:W-:-:S03]  /*0590*/  FMUL R9, R11, R18 ;  /* 0x000000120b097220 */ /* 0x001fc60000400000 */
[----:B------:R-:W-:Y:S01]  /*05a0*/  FADD R3, R3, -R12 ;  /* 0x8000000c03037221 */ /* 0x000fe20000000000 */
[----:B------:R-:W-:Y:S01]  /*05b0*/  FMUL R8, R8, R9 ;  /* 0x0000000908087220 */ /* 0x000fe20000400000 */
[----:B--2---:R-:W-:Y:S01]  /*05c0*/  FMUL R10, R13, R10 ;  /* 0x0000000a0d0a7220 */ /* 0x004fe20000400000 */
[----:B------:R-:W-:Y:S02]  /*05d0*/  SEL R9, R16, RZ, P3 ;  /* 0x000000ff10097207 */ /* 0x000fe40001800000 */
[----:B------:R-:W-:Y:S02]  /*05e0*/  SEL R6, R6, RZ, P3 ;  /* 0x000000ff06067207 */ /* 0x000fe40001800000 */
[----:B------:R-:W-:Y:S01]  /*05f0*/  SEL R11, R7, RZ, P3 ;  /* 0x000000ff070b7207 */ /* 0x000fe20001800000 */
[----:B------:R-:W-:Y:S01]  /*0600*/  FMUL R7, R3, R10 ;  /* 0x0000000a03077220 */ /* 0x000fe20000400000 */
[----:B------:R-:W-:-:S03]  /*0610*/  SEL R2, R2, RZ, P3 ;  /* 0x000000ff02027207 */ /* 0x000fc60001800000 */
[----:B------:R-:W-:Y:S02]  /*0620*/  FFMA R3, R8, R9, R11 ;  /* 0x0000000908037223 */ /* 0x000fe4000000000b */
[----:B------:R-:W-:-:S03]  /*0630*/  FFMA R2, R7, R6, R2 ;  /* 0x0000000607027223 */ /* 0x000fc60000000002 */
[C---:B------:R-:W-:Y:S02]  /*0640*/  FSETP.GEU.AND P3, PT, R3.reuse, RZ, PT ;  /* 0x000000ff0300720b */ /* 0x040fe40003f6e000 */
[----:B------:R-:W-:Y:S01]  /*0650*/  FSETP.GEU.AND P4, PT, R2, RZ, PT ;  /* 0x000000ff0200720b */ /* 0x000fe20003f8e000 */
[----:B-1----:R-:W-:Y:S01]  /*0660*/  IMAD.WIDE R4, R0, 0x4, R4 ;  /* 0x0000000400047825 */ /* 0x002fe200078e0204 */
[----:B------:R-:W-:Y:S02]  /*0670*/  FSEL R6, R3, RZ, P3 ;  /* 0x000000ff03067208 */ /* 0x000fe40001800000 */
[----:B------:R-:W-:Y:S02]  /*0680*/  FSEL R7, R2, RZ, P4 ;  /* 0x000000ff02077208 */ /* 0x000fe40002000000 */
[----:B------:R-:W-:Y:S02]  /*0690*/  @P2 SEL R6, R14, RZ, P1 ;  /* 0x000000ff0e062207 */ /* 0x000fe40000800000 */
[----:B------:R-:W-:Y:S01]  /*06a0*/  @P2 SEL R7, R15, RZ, P1 ;  /* 0x000000ff0f072207 */ /* 0x000fe20000800000 */
[----:B------:R-:W-:Y:S06]  /*06b0*/  @P0 EXIT ;  /* 0x000000000000094d */ /* 0x000fec0003800000 */
[----:B------:R-:W-:Y:S01]  /*06c0*/  STG.E.64 desc[UR4][R4.64], R6 ;  /* 0x0000000604007986 */ /* 0x000fe2000c101b04 */
[----:B------:R-:W-:Y:S05]  /*06d0*/  EXIT ;  /* 0x000000000000794d */ /* 0x000fea0003800000 */
.L_x_0:
[----:B------:R-:W-:-:S00]  /*06e0*/  BRA `(.L_x_0) ;  /* 0xfffffffc00fc7947 */ /* 0x000fc0000383ffff */
[----:B------:R-:W-:-:S00]  /*06f0*/  NOP ;  /* 0x0000000000007918 */ /* 0x000fc00000000000 */
        /* <DEDUP_REMOVED lines=8> */
.L_x_1:


//--------------------- .nv.global.init           --------------------------
	.section	.nv.global.init,"aw",@progbits
.nv.global.init:
	.type		_$_str,@object
	.size		_$_str,(_$_str_$_2 - _$_str)
_$_str:
        /*0000*/ 	.byte	0x5f, 0x5f, 0x43, 0x55, 0x44, 0x41, 0x5f, 0x46, 0x54, 0x5a, 0x00
	.type		_$_str_$_2,@object
	.size		_$_str_$_2,(.L_1 - _$_str_$_2)
_$_str_$_2:
        /*000b*/ 	.byte	0x5f, 0x5f, 0x43, 0x55, 0x44, 0x41, 0x5f, 0x50, 0x52, 0x45, 0x43, 0x5f, 0x53, 0x51, 0x52, 0x54
        /*001b*/ 	.byte	0x00
.L_1:


//--------------------- .nv.constant0.triton_poi_fused_cat_2 --------------------------
	.section	.nv.constant0.triton_poi_fused_cat_2,"a",@progbits
	.sectionflags	@""
	.align	4
.nv.constant0.triton_poi_fused_cat_2:
	.zero		588
